//
// Generated by NVIDIA NVVM Compiler
//
// Compiler Build ID: CL-36424714
// Cuda compilation tools, release 13.0, V13.0.88
// Based on NVVM 20.0.0
//

.version 9.0
.target sm_100
.address_size 64

	// .globl	_Z7matMultPdP7double2i

.visible .entry _Z7matMultPdP7double2i(
	.param .u64 .ptr .align 1 _Z7matMultPdP7double2i_param_0,
	.param .u64 .ptr .align 1 _Z7matMultPdP7double2i_param_1,
	.param .u32 _Z7matMultPdP7double2i_param_2
)
{


	ret;

}


// ===== COMPILED SASS (sm_100) =====

	.target	sm_100

	.elftype	@"ET_EXEC"


//--------------------- .note.nv.tkinfo           --------------------------
	.section	.note.nv.tkinfo,"",@"SHT_NOTE"
	.sectionflags	@"SHF_NOTE_NV_TKINFO"
	.tkinfo
        /*0018*/ 	.word	0x00000002
        /*0030*/ 	.string	""
        /*0030*/ 	.string	"ptxas"
        /*0030*/ 	.string	"Cuda compilation tools, release 13.0, V13.0.88"
        /*0030*/ 	.string	"Build cuda_13.0.r13.0/compiler.36424714_0"
        /*0030*/ 	.string	"-arch sm_100 -m 64 "



//--------------------- .note.nv.cuinfo           --------------------------
	.section	.note.nv.cuinfo,"",@"SHT_NOTE"
	.sectionflags	@"SHF_NOTE_NV_CUINFO"
        /*0018*/ 	.short	0x0002
        /*001a*/ 	.short	0x0064
        /*001c*/ 	.short	0x0082
	.zero		2


//--------------------- .nv.info                  --------------------------
	.section	.nv.info,"",@"SHT_CUDA_INFO"
	.align	4


	//----- nvinfo : EIATTR_REGCOUNT
	.align		4
        /*0000*/ 	.byte	0x04, 0x2f
        /*0002*/ 	.short	(.L_1 - .L_0)
	.align		4
.L_0:
        /*0004*/ 	.word	index@(_Z7matMultPdP7double2i)
        /*0008*/ 	.word	0x00000004


	//----- nvinfo : EIATTR_FRAME_SIZE
	.align		4
.L_1:
        /*000c*/ 	.byte	0x04, 0x11
        /*000e*/ 	.short	(.L_3 - .L_2)
	.align		4
.L_2:
        /*0010*/ 	.word	index@(_Z7matMultPdP7double2i)
        /*0014*/ 	.word	0x00000000


	//----- nvinfo : EIATTR_MIN_STACK_SIZE
	.align		4
.L_3:
        /*0018*/ 	.byte	0x04, 0x12
        /*001a*/ 	.short	(.L_5 - .L_4)
	.align		4
.L_4:
        /*001c*/ 	.word	index@(_Z7matMultPdP7double2i)
        /*0020*/ 	.word	0x00000000
.L_5:


//--------------------- .nv.compat                --------------------------
	.section	.nv.compat,"",@"SHT_CUDA_COMPAT_INFO"
	.align	4
        /*0000*/ 	.byte	0x02, 0x09, 0x00, 0x00, 0x02, 0x02, 0x01, 0x00, 0x02, 0x05, 0x05, 0x00, 0x03, 0x07, 0x01, 0x01
        /*0010*/ 	.byte	0x02, 0x03, 0x00, 0x00, 0x02, 0x06, 0x01, 0x00, 0x04, 0x0b, 0x08, 0x00, 0x09, 0x00, 0x00, 0x00
        /*0020*/ 	.byte	0x00, 0x00, 0x00, 0x00


//--------------------- .nv.info._Z7matMultPdP7double2i --------------------------
	.section	.nv.info._Z7matMultPdP7double2i,"",@"SHT_CUDA_INFO"
	.sectionflags	@""
	.align	4


	//----- nvinfo : EIATTR_CUDA_API_VERSION
	.align		4
        /*0000*/ 	.byte	0x04, 0x37
        /*0002*/ 	.short	(.L_7 - .L_6)
.L_6:
        /*0004*/ 	.word	0x00000082


	//----- nvinfo : EIATTR_KPARAM_INFO
	.align		4
.L_7:
        /*0008*/ 	.byte	0x04, 0x17
        /*000a*/ 	.short	(.L_9 - .L_8)
.L_8:
        /*000c*/ 	.word	0x00000000
        /*0010*/ 	.short	0x0002
        /*0012*/ 	.short	0x0010
        /*0014*/ 	.byte	0x00, 0xf0, 0x11, 0x00


	//----- nvinfo : EIATTR_KPARAM_INFO
	.align		4
.L_9:
        /*0018*/ 	.byte	0x04, 0x17
        /*001a*/ 	.short	(.L_11 - .L_10)
.L_10:
        /*001c*/ 	.word	0x00000000
        /*0020*/ 	.short	0x0001
        /*0022*/ 	.short	0x0008
        /*0024*/ 	.byte	0x00, 0xf5, 0x21, 0x00


	//----- nvinfo : EIATTR_KPARAM_INFO
	.align		4
.L_11:
        /*0028*/ 	.byte	0x04, 0x17
        /*002a*/ 	.short	(.L_13 - .L_12)
.L_12:
        /*002c*/ 	.word	0x00000000
        /*0030*/ 	.short	0x0000
        /*0032*/ 	.short	0x0000
        /*0034*/ 	.byte	0x00, 0xf5, 0x21, 0x00


	//----- nvinfo : EIATTR_SPARSE_MMA_MASK
	.align		4
.L_13:
        /*0038*/ 	.byte	0x03, 0x50
        /*003a*/ 	.short	0x0000


	//----- nvinfo : EIATTR_MAXREG_COUNT
	.align		4
        /*003c*/ 	.byte	0x03, 0x1b
        /*003e*/ 	.short	0x00ff


	//----- nvinfo : EIATTR_MERCURY_ISA_VERSION
	.align		4
        /*0040*/ 	.byte	0x03, 0x5f
        /*0042*/ 	.short	0x0101


	//----- nvinfo : EIATTR_VRC_CTA_INIT_COUNT
	.align		4
        /*0044*/ 	.byte	0x02, 0x4a
	.zero		1
	.zero		1


	//----- nvinfo : EIATTR_EXIT_INSTR_OFFSETS
	.align		4
        /*0048*/ 	.byte	0x04, 0x1c
        /*004a*/ 	.short	(.L_15 - .L_14)


	//   ....[0]....
.L_14:
        /*004c*/ 	.word	0x00000010


	//----- nvinfo : EIATTR_CBANK_PARAM_SIZE
	.align		4
.L_15:
        /*0050*/ 	.byte	0x03, 0x19
        /*0052*/ 	.short	0x0014


	//----- nvinfo : EIATTR_PARAM_CBANK
	.align		4
        /*0054*/ 	.byte	0x04, 0x0a
        /*0056*/ 	.short	(.L_17 - .L_16)
	.align		4
.L_16:
        /*0058*/ 	.word	index@(.nv.constant0._Z7matMultPdP7double2i)
        /*005c*/ 	.short	0x0380
        /*005e*/ 	.short	0x0014


	//----- nvinfo : EIATTR_SW_WAR
	.align		4
.L_17:
        /*0060*/ 	.byte	0x04, 0x36
        /*0062*/ 	.short	(.L_19 - .L_18)
.L_18:
        /*0064*/ 	.word	0x00000008
.L_19:


//--------------------- .nv.callgraph             --------------------------
	.section	.nv.callgraph,"",@"SHT_CUDA_CALLGRAPH"
	.align	4
	.sectionentsize	8
	.align		4
        /*0000*/ 	.word	0x00000000
	.align		4
        /*0004*/ 	.word	0xffffffff
	.align		4
        /*0008*/ 	.word	0x00000000
	.align		4
        /*000c*/ 	.word	0xfffffffe
	.align		4
        /*0010*/ 	.word	0x00000000
	.align		4
        /*0014*/ 	.word	0xfffffffd
	.align		4
        /*0018*/ 	.word	0x00000000
	.align		4
        /*001c*/ 	.word	0xfffffffc


//--------------------- .text._Z7matMultPdP7double2i --------------------------
	.section	.text._Z7matMultPdP7double2i,"ax",@progbits
	.align	128
        .global         _Z7matMultPdP7double2i
        .type           _Z7matMultPdP7double2i,@function
        .size           _Z7matMultPdP7double2i,(.L_x_1 - _Z7matMultPdP7double2i)
        .other          _Z7matMultPdP7double2i,@"STO_CUDA_ENTRY STV_DEFAULT"
_Z7matMultPdP7double2i:
.text._Z7matMultPdP7double2i:
[----:B------:R-:W-:Y:S01]  /*0000*/  LDC R1, c[0x0][0x37c] ;  /* 0x0000df00ff017b82 */ /* 0x000fe20000000800 */
[----:B------:R-:W-:Y:S05]  /*0010*/  EXIT ;  /* 0x000000000000794d */ /* 0x000fea0003800000 */
.L_x_0:
[----:B------:R-:W-:-:S00]  /*0020*/  BRA `(.L_x_0) ;  /* 0xfffffffc00fc7947 */ /* 0x000fc0000383ffff */
[----:B------:R-:W-:-:S00]  /*0030*/  NOP ;  /* 0x0000000000007918 */ /* 0x000fc00000000000 */
        /* <DEDUP_REMOVED lines=12> */
.L_x_1:


//--------------------- .nv.shared.reserved.0     --------------------------
	.section	.nv.shared.reserved.0,"aw",@nobits
	.weak		__nv_reservedSMEM_offset_0_alias
	.size		__nv_reservedSMEM_offset_0_alias, 0, 64
	.other		__nv_reservedSMEM_offset_0_alias,@"STO_CUDA_RESERVED_SHARED STV_DEFAULT"
__nv_reservedSMEM_offset_0_alias:
	.zero		0
	.zero		64


//--------------------- .nv.constant0._Z7matMultPdP7double2i --------------------------
	.section	.nv.constant0._Z7matMultPdP7double2i,"a",@progbits
	.sectionflags	@""
	.align	4
.nv.constant0._Z7matMultPdP7double2i:
	.zero		916


//--------------------- SYMBOLS --------------------------

	.type		.nv.reservedSmem.offset0,@object
	.size		.nv.reservedSmem.offset0,0x4
